	.headerflags	@"EF_CUDA_TEXMODE_UNIFIED EF_CUDA_64BIT_ADDRESS EF_CUDA_ACCELERATORS EF_CUDA_SM90 EF_CUDA_VIRTUAL_SM(EF_CUDA_SM90)"
	.elftype	@"ET_EXEC"


//--------------------- .nv.info                  --------------------------
	.section	.nv.info,"",@"SHT_CUDA_INFO"
	.align	4


	//----- nvinfo : EIATTR_REGCOUNT
	.align		4
        /*0000*/ 	.byte	0x04, 0x2f
        /*0002*/ 	.short	(.L_1 - .L_0)
	.align		4
.L_0:
        /*0004*/ 	.word	index@(triton_poi_fused_convolution_leaky_relu_0)
        /*0008*/ 	.word	0x00000010


	//----- nvinfo : EIATTR_MIN_STACK_SIZE
	.align		4
.L_1:
        /*000c*/ 	.byte	0x04, 0x12
        /*000e*/ 	.short	(.L_3 - .L_2)
	.align		4
.L_2:
        /*0010*/ 	.word	index@(triton_poi_fused_convolution_leaky_relu_0)
        /*0014*/ 	.word	0x00000000


	//----- nvinfo : EIATTR_FRAME_SIZE
	.align		4
.L_3:
        /*0018*/ 	.byte	0x04, 0x11
        /*001a*/ 	.short	(.L_5 - .L_4)
	.align		4
.L_4:
        /*001c*/ 	.word	index@(triton_poi_fused_convolution_leaky_relu_0)
        /*0020*/ 	.word	0x00000000


	//----- nvinfo : EIATTR_MIN_STACK_SIZE
	.align		4
.L_5:
        /*0024*/ 	.byte	0x04, 0x12
        /*0026*/ 	.short	(.L_7 - .L_6)
	.align		4
.L_6:
        /*0028*/ 	.word	index@(triton_poi_fused_convolution_leaky_relu_0)
        /*002c*/ 	.word	0x00000000
.L_7:


//--------------------- .nv.info.triton_poi_fused_convolution_leaky_relu_0 --------------------------
	.section	.nv.info.triton_poi_fused_convolution_leaky_relu_0,"",@"SHT_CUDA_INFO"
	.sectionflags	@""
	.align	4


	//----- nvinfo : EIATTR_CUDA_API_VERSION
	.align		4
        /*0000*/ 	.byte	0x04, 0x37
        /*0002*/ 	.short	(.L_9 - .L_8)
.L_8:
        /*0004*/ 	.word	0x0000007c


	//----- nvinfo : EIATTR_KPARAM_INFO
	.align		4
.L_9:
        /*0008*/ 	.byte	0x04, 0x17
        /*000a*/ 	.short	(.L_11 - .L_10)
.L_10:
        /*000c*/ 	.word	0x00000000
        /*0010*/ 	.short	0x0003
        /*0012*/ 	.short	0x0018
        /*0014*/ 	.byte	0x00, 0xf0, 0x11, 0x00


	//----- nvinfo : EIATTR_KPARAM_INFO
	.align		4
.L_11:
        /*0018*/ 	.byte	0x04, 0x17
        /*001a*/ 	.short	(.L_13 - .L_12)
.L_12:
        /*001c*/ 	.word	0x00000000
        /*0020*/ 	.short	0x0002
        /*0022*/ 	.short	0x0010
        /*0024*/ 	.byte	0x00, 0xf4, 0x21, 0x00


	//----- nvinfo : EIATTR_KPARAM_INFO
	.align		4
.L_13:
        /*0028*/ 	.byte	0x04, 0x17
        /*002a*/ 	.short	(.L_15 - .L_14)
.L_14:
        /*002c*/ 	.word	0x00000000
        /*0030*/ 	.short	0x0001
        /*0032*/ 	.short	0x0008
        /*0034*/ 	.byte	0x00, 0xf4, 0x21, 0x00


	//----- nvinfo : EIATTR_KPARAM_INFO
	.align		4
.L_15:
        /*0038*/ 	.byte	0x04, 0x17
        /*003a*/ 	.short	(.L_17 - .L_16)
.L_16:
        /*003c*/ 	.word	0x00000000
        /*0040*/ 	.short	0x0000
        /*0042*/ 	.short	0x0000
        /*0044*/ 	.byte	0x00, 0xf4, 0x21, 0x00


	//----- nvinfo : EIATTR_SPARSE_MMA_MASK
	.align		4
.L_17:
        /*0048*/ 	.byte	0x03, 0x50
        /*004a*/ 	.short	0x0000


	//----- nvinfo : EIATTR_MAXREG_COUNT
	.align		4
        /*004c*/ 	.byte	0x03, 0x1b
        /*004e*/ 	.short	0x00ff


	//----- nvinfo : EIATTR_EXIT_INSTR_OFFSETS
	.align		4
        /*0050*/ 	.byte	0x04, 0x1c
        /*0052*/ 	.short	(.L_19 - .L_18)


	//   ....[0]....
.L_18:
        /*0054*/ 	.word	0x00000260


	//   ....[1]....
        /*0058*/ 	.word	0x00000280


	//----- nvinfo : EIATTR_REQNTID
	.align		4
.L_19:
        /*005c*/ 	.byte	0x04, 0x10
        /*005e*/ 	.short	(.L_21 - .L_20)
.L_20:
        /*0060*/ 	.word	0x00000020
        /*0064*/ 	.word	0x00000001
        /*0068*/ 	.word	0x00000001


	//----- nvinfo : EIATTR_CBANK_PARAM_SIZE
	.align		4
.L_21:
        /*006c*/ 	.byte	0x03, 0x19
        /*006e*/ 	.short	0x001c


	//----- nvinfo : EIATTR_PARAM_CBANK
	.align		4
        /*0070*/ 	.byte	0x04, 0x0a
        /*0072*/ 	.short	(.L_23 - .L_22)
	.align		4
.L_22:
        /*0074*/ 	.word	index@(.nv.constant0.triton_poi_fused_convolution_leaky_relu_0)
        /*0078*/ 	.short	0x0210
        /*007a*/ 	.short	0x001c


	//----- nvinfo : EIATTR_SW_WAR
	.align		4
.L_23:
        /*007c*/ 	.byte	0x04, 0x36
        /*007e*/ 	.short	(.L_25 - .L_24)
.L_24:
        /*0080*/ 	.word	0x00000008
.L_25:


//--------------------- .nv.callgraph             --------------------------
	.section	.nv.callgraph,"",@"SHT_CUDA_CALLGRAPH"
	.align	4
	.sectionentsize	8
	.align		4
        /*0000*/ 	.word	0x00000000
	.align		4
        /*0004*/ 	.word	0xffffffff
	.align		4
        /*0008*/ 	.word	0x00000000
	.align		4
        /*000c*/ 	.word	0xfffffffe
	.align		4
        /*0010*/ 	.word	0x00000000
	.align		4
        /*0014*/ 	.word	0xfffffffd
	.align		4
        /*0018*/ 	.word	0x00000000
	.align		4
        /*001c*/ 	.word	0xfffffffc


//--------------------- .text.triton_poi_fused_convolution_leaky_relu_0 --------------------------
	.section	.text.triton_poi_fused_convolution_leaky_relu_0,"ax",@progbits
	.align	128
        .global         triton_poi_fused_convolution_leaky_relu_0
        .type           triton_poi_fused_convolution_leaky_relu_0,@function
        .size           triton_poi_fused_convolution_leaky_relu_0,(.L_x_1 - triton_poi_fused_convolution_leaky_relu_0)
        .other          triton_poi_fused_convolution_leaky_relu_0,@"STO_CUDA_ENTRY STV_DEFAULT"
triton_poi_fused_convolution_leaky_relu_0:
.text.triton_poi_fused_convolution_leaky_relu_0:
[----:B------:R-:W0:Y:S02]  /*0000*/  LDC R1, c[0x0][0x28] ;  /* 0x00000a00ff017b82 */ /* 0x000e240000000800 */
[----:B------:R-:W1:Y:S01]  /*0010*/  S2R R0, SR_TID.X ;  /* 0x0000000000007919 */ /* 0x000e620000002100 */
[----:B------:R-:W2:Y:S01]  /*0020*/  LDC.64 R4, c[0x0][0x218] ;  /* 0x00008600ff047b82 */ /* 0x000ea20000000a00 */
[----:B------:R-:W-:Y:S01]  /*0030*/  IMAD.MOV.U32 R11, RZ, RZ, RZ ;  /* 0x000000ffff0b7224 */ /* 0x000fe200078e00ff */
[----:B------:R-:W-:Y:S01]  /*0040*/  ULDC.64 UR4, c[0x0][0x208] ;  /* 0x0000820000047ab9 */ /* 0x000fe20000000a00 */
[----:B------:R-:W3:Y:S01]  /*0050*/  S2R R7, SR_CTAID.X ;  /* 0x0000000000077919 */ /* 0x000ee20000002500 */
[----:B------:R-:W-:Y:S01]  /*0060*/  ULDC.64 UR6, c[0x0][0x220] ;  /* 0x0000880000067ab9 */ /* 0x000fe20000000a00 */
[----:B-1----:R-:W-:Y:S01]  /*0070*/  IMAD.SHL.U32 R0, R0, 0x2, RZ ;  /* 0x0000000200007824 */ /* 0x002fe200078e00ff */
[----:B---3--:R-:W-:-:S04]  /*0080*/  SHF.R.S32.HI R2, RZ, 0x19, R7 ;  /* 0x00000019ff027819 */ /* 0x008fc80000011407 */
[----:B------:R-:W-:Y:S02]  /*0090*/  LOP3.LUT R0, R0, 0x3e, RZ, 0xc0, !PT ;  /* 0x0000003e00007812 */ /* 0x000fe400078ec0ff */
[----:B------:R-:W-:-:S03]  /*00a0*/  SGXT R2, R2, 0x1 ;  /* 0x000000010202781a */ /* 0x000fc60000000200 */
[----:B------:R-:W-:-:S05]  /*00b0*/  IMAD R7, R7, 0x40, R0 ;  /* 0x0000004007077824 */ /* 0x000fca00078e0200 */
[----:B------:R-:W-:Y:S02]  /*00c0*/  LEA.HI R0, R2, R7, RZ, 0x2 ;  /* 0x0000000702007211 */ /* 0x000fe400078f10ff */
[----:B------:R-:W1:Y:S01]  /*00d0*/  LDC.64 R2, c[0x0][0x210] ;  /* 0x00008400ff027b82 */ /* 0x000e620000000a00 */
[----:B------:R-:W-:Y:S02]  /*00e0*/  ISETP.GE.AND P2, PT, R7, 0x40, PT ;  /* 0x000000400700780c */ /* 0x000fe40003f46270 */
[----:B------:R-:W-:-:S04]  /*00f0*/  SHF.R.S32.HI R0, RZ, 0x2, R0 ;  /* 0x00000002ff007819 */ /* 0x000fc80000011400 */
[----:B------:R-:W-:-:S04]  /*0100*/  LEA.HI R6, R0, R0, RZ, 0x2 ;  /* 0x0000000000067211 */ /* 0x000fc800078f10ff */
[----:B------:R-:W-:-:S05]  /*0110*/  LOP3.LUT R9, R6, 0xfffffffc, RZ, 0xc0, !PT ;  /* 0xfffffffc06097812 */ /* 0x000fca00078ec0ff */
[----:B------:R-:W-:Y:S02]  /*0120*/  IMAD.IADD R9, R0, 0x1, -R9 ;  /* 0x0000000100097824 */ /* 0x000fe400078e0a09 */
[----:B------:R-:W-:Y:S02]  /*0130*/  IMAD.MOV.U32 R0, RZ, RZ, RZ ;  /* 0x000000ffff007224 */ /* 0x000fe400078e00ff */
[----:B--2---:R-:W-:Y:S01]  /*0140*/  IMAD.WIDE R4, R9, 0x4, R4 ;  /* 0x0000000409047825 */ /* 0x004fe200078e0204 */
[----:B------:R-:W-:-:S03]  /*0150*/  CS2R R8, SRZ ;  /* 0x0000000000087805 */ /* 0x000fc6000001ff00 */
[----:B-1----:R-:W-:Y:S01]  /*0160*/  IMAD.WIDE R2, R7, 0x4, R2 ;  /* 0x0000000407027825 */ /* 0x002fe200078e0202 */
[----:B------:R-:W2:Y:S04]  /*0170*/  @!P2 LDG.E.EL R11, desc[UR4][R4.64] ;  /* 0x00000004040ba981 */ /* 0x000ea8000c2e1900 */
[----:B------:R-:W2:Y:S04]  /*0180*/  @!P2 LDG.E.64 R8, desc[UR4][R2.64] ;  /* 0x000000040208a981 */ /* 0x000ea8000c1e1b00 */
[----:B------:R-:W3:Y:S01]  /*0190*/  @!P2 LDG.E.EL R0, desc[UR4][R4.64] ;  /* 0x000000040400a981 */ /* 0x000ee2000c2e1900 */
[----:B------:R-:W-:-:S04]  /*01a0*/  IADD3 R6, P3, R7, UR6, RZ ;  /* 0x0000000607067c10 */ /* 0x000fc8000ff7e0ff */
[----:B------:R-:W-:Y:S02]  /*01b0*/  LEA.HI.X.SX32 R7, R7, UR7, 0x1, P3 ;  /* 0x0000000707077c11 */ /* 0x000fe400098f0eff */
[----:B--2---:R-:W-:Y:S02]  /*01c0*/  FSETP.GT.AND P1, PT, R8, -R11, PT ;  /* 0x8000000b0800720b */ /* 0x004fe40003f24000 */
[----:B---3--:R-:W-:Y:S02]  /*01d0*/  FSETP.GT.AND P0, PT, R9, -R0, PT ;  /* 0x800000000900720b */ /* 0x008fe40003f04000 */
[----:B------:R-:W-:Y:S02]  /*01e0*/  SEL R10, RZ, 0x1, !P1 ;  /* 0x00000001ff0a7807 */ /* 0x000fe40004800000 */
[----:B------:R-:W-:Y:S01]  /*01f0*/  SEL R13, RZ, 0x100, !P0 ;  /* 0x00000100ff0d7807 */ /* 0x000fe20004000000 */
[----:B------:R-:W-:-:S04]  /*0200*/  FADD R8, R11, R8 ;  /* 0x000000080b087221 */ /* 0x000fc80000000000 */
[----:B------:R-:W-:Y:S02]  /*0210*/  IMAD.IADD R13, R10, 0x1, R13 ;  /* 0x000000010a0d7824 */ /* 0x000fe400078e020d */
[----:B------:R-:W-:Y:S01]  /*0220*/  FADD R9, R0, R9 ;  /* 0x0000000900097221 */ /* 0x000fe20000000000 */
[----:B------:R-:W-:Y:S02]  /*0230*/  @!P1 FMUL R8, R8, 0.0099999997764825820923 ;  /* 0x3c23d70a08089820 */ /* 0x000fe40000400000 */
[----:B------:R1:W-:Y:S01]  /*0240*/  @!P2 STG.E.U16 desc[UR4][R6.64], R13 ;  /* 0x0000000d0600a986 */ /* 0x0003e2000c101504 */
[----:B------:R-:W-:Y:S01]  /*0250*/  @!P0 FMUL R9, R9, 0.0099999997764825820923 ;  /* 0x3c23d70a09098820 */ /* 0x000fe20000400000 */
[----:B------:R-:W-:Y:S06]  /*0260*/  @P2 EXIT ;  /* 0x000000000000294d */ /* 0x000fec0003800000 */
[----:B------:R-:W-:Y:S01]  /*0270*/  STG.E.64 desc[UR4][R2.64], R8 ;  /* 0x0000000802007986 */ /* 0x000fe2000c101b04 */
[----:B------:R-:W-:Y:S05]  /*0280*/  EXIT ;  /* 0x000000000000794d */ /* 0x000fea0003800000 */
.L_x_0:
[----:B------:R-:W-:-:S00]  /*0290*/  BRA `(.L_x_0) ;  /* 0xfffffffc00fc7947 */ /* 0x000fc0000383ffff */
[----:B------:R-:W-:-:S00]  /*02a0*/  NOP ;  /* 0x0000000000007918 */ /* 0x000fc00000000000 */
        /* <DEDUP_REMOVED lines=13> */
.L_x_1:


//--------------------- .nv.constant0.triton_poi_fused_convolution_leaky_relu_0 --------------------------
	.section	.nv.constant0.triton_poi_fused_convolution_leaky_relu_0,"a",@progbits
	.sectionflags	@""
	.align	4
.nv.constant0.triton_poi_fused_convolution_leaky_relu_0:
	.zero		556
